//
// Generated by NVIDIA NVVM Compiler
//
// Compiler Build ID: CL-36424714
// Cuda compilation tools, release 13.0, V13.0.88
// Based on NVVM 20.0.0
//

.version 9.0
.target sm_100
.address_size 64

	// .globl	expm_mul

.visible .entry expm_mul(
	.param .u64 .ptr .align 1 expm_mul_param_0,
	.param .u64 .ptr .align 1 expm_mul_param_1,
	.param .u64 .ptr .align 1 expm_mul_param_2,
	.param .f32 expm_mul_param_3,
	.param .u32 expm_mul_param_4
)
{
	.reg .pred 	%p<20>;
	.reg .b32 	%r<110>;
	.reg .b32 	%f<188>;
	.reg .b64 	%rd<68>;
	.reg .b64 	%fd<9>;

	ld.param.u64 	%rd4, [expm_mul_param_0];
	ld.param.u64 	%rd5, [expm_mul_param_1];
	ld.param.f32 	%f30, [expm_mul_param_3];
	ld.param.u32 	%r64, [expm_mul_param_4];
	cvta.to.global.u64 	%rd1, %rd4;
	cvta.to.global.u64 	%rd2, %rd5;
	mov.u32 	%r65, %ctaid.x;
	mov.u32 	%r66, %ntid.x;
	mov.u32 	%r67, %tid.x;
	mad.lo.s32 	%r1, %r65, %r66, %r67;
	setp.ge.s32 	%p1, %r1, %r64;
	@%p1 bra 	$L__BB0_30;
	mul.wide.s32 	%rd6, %r1, 4;
	add.s64 	%rd7, %rd2, %rd6;
	ld.global.f32 	%f1, [%rd7];
	setp.lt.s32 	%p2, %r64, 1;
	mov.f32 	%f178, 0f00000000;
	@%p2 bra 	$L__BB0_14;
	mul.lo.s32 	%r2, %r64, %r1;
	add.s32 	%r69, %r64, -1;
	and.b32  	%r3, %r64, 15;
	setp.lt.u32 	%p3, %r69, 15;
	mov.f32 	%f178, 0f00000000;
	mov.b32 	%r92, 0;
	@%p3 bra 	$L__BB0_5;
	and.b32  	%r92, %r64, 2147483632;
	mov.f32 	%f178, 0f00000000;
	mov.b32 	%r90, 0;
$L__BB0_4:
	.pragma "nounroll";
	add.s32 	%r71, %r90, %r2;
	mul.wide.s32 	%rd8, %r71, 4;
	add.s64 	%rd9, %rd1, %rd8;
	ld.global.f32 	%f35, [%rd9];
	mul.wide.u32 	%rd10, %r90, 4;
	add.s64 	%rd11, %rd2, %rd10;
	ld.global.f32 	%f36, [%rd11];
	fma.rn.f32 	%f37, %f35, %f36, %f178;
	ld.global.f32 	%f38, [%rd9+4];
	ld.global.f32 	%f39, [%rd11+4];
	fma.rn.f32 	%f40, %f38, %f39, %f37;
	ld.global.f32 	%f41, [%rd9+8];
	ld.global.f32 	%f42, [%rd11+8];
	fma.rn.f32 	%f43, %f41, %f42, %f40;
	ld.global.f32 	%f44, [%rd9+12];
	ld.global.f32 	%f45, [%rd11+12];
	fma.rn.f32 	%f46, %f44, %f45, %f43;
	ld.global.f32 	%f47, [%rd9+16];
	ld.global.f32 	%f48, [%rd11+16];
	fma.rn.f32 	%f49, %f47, %f48, %f46;
	ld.global.f32 	%f50, [%rd9+20];
	ld.global.f32 	%f51, [%rd11+20];
	fma.rn.f32 	%f52, %f50, %f51, %f49;
	ld.global.f32 	%f53, [%rd9+24];
	ld.global.f32 	%f54, [%rd11+24];
	fma.rn.f32 	%f55, %f53, %f54, %f52;
	ld.global.f32 	%f56, [%rd9+28];
	ld.global.f32 	%f57, [%rd11+28];
	fma.rn.f32 	%f58, %f56, %f57, %f55;
	ld.global.f32 	%f59, [%rd9+32];
	ld.global.f32 	%f60, [%rd11+32];
	fma.rn.f32 	%f61, %f59, %f60, %f58;
	ld.global.f32 	%f62, [%rd9+36];
	ld.global.f32 	%f63, [%rd11+36];
	fma.rn.f32 	%f64, %f62, %f63, %f61;
	ld.global.f32 	%f65, [%rd9+40];
	ld.global.f32 	%f66, [%rd11+40];
	fma.rn.f32 	%f67, %f65, %f66, %f64;
	ld.global.f32 	%f68, [%rd9+44];
	ld.global.f32 	%f69, [%rd11+44];
	fma.rn.f32 	%f70, %f68, %f69, %f67;
	ld.global.f32 	%f71, [%rd9+48];
	ld.global.f32 	%f72, [%rd11+48];
	fma.rn.f32 	%f73, %f71, %f72, %f70;
	ld.global.f32 	%f74, [%rd9+52];
	ld.global.f32 	%f75, [%rd11+52];
	fma.rn.f32 	%f76, %f74, %f75, %f73;
	ld.global.f32 	%f77, [%rd9+56];
	ld.global.f32 	%f78, [%rd11+56];
	fma.rn.f32 	%f79, %f77, %f78, %f76;
	ld.global.f32 	%f80, [%rd9+60];
	ld.global.f32 	%f81, [%rd11+60];
	fma.rn.f32 	%f178, %f80, %f81, %f79;
	add.s32 	%r90, %r90, 16;
	setp.ne.s32 	%p4, %r90, %r92;
	@%p4 bra 	$L__BB0_4;
$L__BB0_5:
	setp.eq.s32 	%p5, %r3, 0;
	@%p5 bra 	$L__BB0_14;
	and.b32  	%r8, %r64, 7;
	setp.lt.u32 	%p6, %r3, 8;
	@%p6 bra 	$L__BB0_8;
	add.s32 	%r72, %r92, %r2;
	mul.wide.s32 	%rd12, %r72, 4;
	add.s64 	%rd13, %rd1, %rd12;
	ld.global.f32 	%f83, [%rd13];
	mul.wide.u32 	%rd14, %r92, 4;
	add.s64 	%rd15, %rd2, %rd14;
	ld.global.f32 	%f84, [%rd15];
	fma.rn.f32 	%f85, %f83, %f84, %f178;
	ld.global.f32 	%f86, [%rd13+4];
	ld.global.f32 	%f87, [%rd15+4];
	fma.rn.f32 	%f88, %f86, %f87, %f85;
	ld.global.f32 	%f89, [%rd13+8];
	ld.global.f32 	%f90, [%rd15+8];
	fma.rn.f32 	%f91, %f89, %f90, %f88;
	ld.global.f32 	%f92, [%rd13+12];
	ld.global.f32 	%f93, [%rd15+12];
	fma.rn.f32 	%f94, %f92, %f93, %f91;
	ld.global.f32 	%f95, [%rd13+16];
	ld.global.f32 	%f96, [%rd15+16];
	fma.rn.f32 	%f97, %f95, %f96, %f94;
	ld.global.f32 	%f98, [%rd13+20];
	ld.global.f32 	%f99, [%rd15+20];
	fma.rn.f32 	%f100, %f98, %f99, %f97;
	ld.global.f32 	%f101, [%rd13+24];
	ld.global.f32 	%f102, [%rd15+24];
	fma.rn.f32 	%f103, %f101, %f102, %f100;
	ld.global.f32 	%f104, [%rd13+28];
	ld.global.f32 	%f105, [%rd15+28];
	fma.rn.f32 	%f178, %f104, %f105, %f103;
	add.s32 	%r92, %r92, 8;
$L__BB0_8:
	setp.eq.s32 	%p7, %r8, 0;
	@%p7 bra 	$L__BB0_14;
	and.b32  	%r11, %r64, 3;
	setp.lt.u32 	%p8, %r8, 4;
	@%p8 bra 	$L__BB0_11;
	add.s32 	%r73, %r92, %r2;
	mul.wide.s32 	%rd16, %r73, 4;
	add.s64 	%rd17, %rd1, %rd16;
	ld.global.f32 	%f107, [%rd17];
	mul.wide.u32 	%rd18, %r92, 4;
	add.s64 	%rd19, %rd2, %rd18;
	ld.global.f32 	%f108, [%rd19];
	fma.rn.f32 	%f109, %f107, %f108, %f178;
	ld.global.f32 	%f110, [%rd17+4];
	ld.global.f32 	%f111, [%rd19+4];
	fma.rn.f32 	%f112, %f110, %f111, %f109;
	ld.global.f32 	%f113, [%rd17+8];
	ld.global.f32 	%f114, [%rd19+8];
	fma.rn.f32 	%f115, %f113, %f114, %f112;
	ld.global.f32 	%f116, [%rd17+12];
	ld.global.f32 	%f117, [%rd19+12];
	fma.rn.f32 	%f178, %f116, %f117, %f115;
	add.s32 	%r92, %r92, 4;
$L__BB0_11:
	setp.eq.s32 	%p9, %r11, 0;
	@%p9 bra 	$L__BB0_14;
	mov.b32 	%r95, 0;
$L__BB0_13:
	.pragma "nounroll";
	add.s32 	%r75, %r92, %r2;
	mul.wide.s32 	%rd20, %r75, 4;
	add.s64 	%rd21, %rd1, %rd20;
	ld.global.f32 	%f118, [%rd21];
	mul.wide.u32 	%rd22, %r92, 4;
	add.s64 	%rd23, %rd2, %rd22;
	ld.global.f32 	%f119, [%rd23];
	fma.rn.f32 	%f178, %f118, %f119, %f178;
	add.s32 	%r92, %r92, 1;
	add.s32 	%r95, %r95, 1;
	setp.ne.s32 	%p10, %r95, %r11;
	@%p10 bra 	$L__BB0_13;
$L__BB0_14:
	setp.lt.s32 	%p11, %r64, 1;
	fma.rn.f32 	%f15, %f30, %f178, %f1;
	mov.f64 	%fd8, 0d0000000000000000;
	@%p11 bra 	$L__BB0_29;
	mul.lo.s32 	%r18, %r64, %r1;
	and.b32  	%r19, %r64, 7;
	and.b32  	%r20, %r64, 3;
	and.b32  	%r21, %r64, 2147483640;
	and.b32  	%r22, %r64, 1;
	neg.s32 	%r23, %r21;
	shl.b32 	%r24, %r64, 3;
	shl.b32 	%r25, %r64, 1;
	mul.lo.s32 	%r26, %r64, 3;
	shl.b32 	%r27, %r64, 2;
	mul.lo.s32 	%r28, %r64, 5;
	mul.lo.s32 	%r29, %r64, 7;
	mov.f32 	%f179, 0f00000000;
	mov.b32 	%r96, 0;
$L__BB0_16:
	add.s32 	%r78, %r64, -1;
	setp.lt.u32 	%p12, %r78, 7;
	mov.f32 	%f187, 0f00000000;
	mov.b32 	%r108, 0;
	@%p12 bra 	$L__BB0_19;
	add.s32 	%r105, %r64, %r96;
	add.s32 	%r104, %r25, %r96;
	add.s32 	%r103, %r26, %r96;
	add.s32 	%r102, %r27, %r96;
	add.s32 	%r101, %r28, %r96;
	mad.lo.s32 	%r100, %r64, 6, %r96;
	add.s32 	%r99, %r29, %r96;
	mov.f32 	%f187, 0f00000000;
	mov.u32 	%r97, %r18;
	mov.u32 	%r98, %r96;
	mov.u32 	%r106, %r23;
$L__BB0_18:
	.pragma "nounroll";
	mul.wide.s32 	%rd24, %r97, 4;
	add.s64 	%rd25, %rd1, %rd24;
	ld.global.f32 	%f124, [%rd25];
	mul.wide.u32 	%rd26, %r98, 4;
	add.s64 	%rd27, %rd1, %rd26;
	ld.global.f32 	%f125, [%rd27];
	fma.rn.f32 	%f126, %f124, %f125, %f187;
	ld.global.f32 	%f127, [%rd25+4];
	mul.wide.u32 	%rd28, %r105, 4;
	add.s64 	%rd29, %rd1, %rd28;
	ld.global.f32 	%f128, [%rd29];
	fma.rn.f32 	%f129, %f127, %f128, %f126;
	ld.global.f32 	%f130, [%rd25+8];
	mul.wide.u32 	%rd30, %r104, 4;
	add.s64 	%rd31, %rd1, %rd30;
	ld.global.f32 	%f131, [%rd31];
	fma.rn.f32 	%f132, %f130, %f131, %f129;
	ld.global.f32 	%f133, [%rd25+12];
	mul.wide.u32 	%rd32, %r103, 4;
	add.s64 	%rd33, %rd1, %rd32;
	ld.global.f32 	%f134, [%rd33];
	fma.rn.f32 	%f135, %f133, %f134, %f132;
	ld.global.f32 	%f136, [%rd25+16];
	mul.wide.u32 	%rd34, %r102, 4;
	add.s64 	%rd35, %rd1, %rd34;
	ld.global.f32 	%f137, [%rd35];
	fma.rn.f32 	%f138, %f136, %f137, %f135;
	ld.global.f32 	%f139, [%rd25+20];
	mul.wide.u32 	%rd36, %r101, 4;
	add.s64 	%rd37, %rd1, %rd36;
	ld.global.f32 	%f140, [%rd37];
	fma.rn.f32 	%f141, %f139, %f140, %f138;
	ld.global.f32 	%f142, [%rd25+24];
	mul.wide.u32 	%rd38, %r100, 4;
	add.s64 	%rd39, %rd1, %rd38;
	ld.global.f32 	%f143, [%rd39];
	fma.rn.f32 	%f144, %f142, %f143, %f141;
	ld.global.f32 	%f145, [%rd25+28];
	mul.wide.u32 	%rd40, %r99, 4;
	add.s64 	%rd41, %rd1, %rd40;
	ld.global.f32 	%f146, [%rd41];
	fma.rn.f32 	%f187, %f145, %f146, %f144;
	add.s32 	%r106, %r106, 8;
	add.s32 	%r105, %r105, %r24;
	add.s32 	%r104, %r104, %r24;
	add.s32 	%r103, %r103, %r24;
	add.s32 	%r102, %r102, %r24;
	add.s32 	%r101, %r101, %r24;
	add.s32 	%r100, %r100, %r24;
	add.s32 	%r99, %r99, %r24;
	add.s32 	%r98, %r98, %r24;
	add.s32 	%r97, %r97, 8;
	setp.ne.s32 	%p13, %r106, 0;
	mov.u32 	%r108, %r21;
	@%p13 bra 	$L__BB0_18;
$L__BB0_19:
	setp.eq.s32 	%p14, %r19, 0;
	@%p14 bra 	$L__BB0_27;
	add.s32 	%r79, %r19, -1;
	setp.lt.u32 	%p15, %r79, 3;
	@%p15 bra 	$L__BB0_22;
	add.s32 	%r80, %r108, %r18;
	mul.wide.s32 	%rd42, %r80, 4;
	add.s64 	%rd43, %rd1, %rd42;
	ld.global.f32 	%f148, [%rd43];
	mad.lo.s32 	%r81, %r108, %r64, %r96;
	mul.wide.u32 	%rd44, %r81, 4;
	add.s64 	%rd45, %rd1, %rd44;
	ld.global.f32 	%f149, [%rd45];
	fma.rn.f32 	%f150, %f148, %f149, %f187;
	ld.global.f32 	%f151, [%rd43+4];
	add.s32 	%r82, %r81, %r64;
	mul.wide.u32 	%rd46, %r82, 4;
	add.s64 	%rd47, %rd1, %rd46;
	ld.global.f32 	%f152, [%rd47];
	fma.rn.f32 	%f153, %f151, %f152, %f150;
	ld.global.f32 	%f154, [%rd43+8];
	add.s32 	%r83, %r82, %r64;
	mul.wide.u32 	%rd48, %r83, 4;
	add.s64 	%rd49, %rd1, %rd48;
	ld.global.f32 	%f155, [%rd49];
	fma.rn.f32 	%f156, %f154, %f155, %f153;
	ld.global.f32 	%f157, [%rd43+12];
	add.s32 	%r84, %r83, %r64;
	mul.wide.u32 	%rd50, %r84, 4;
	add.s64 	%rd51, %rd1, %rd50;
	ld.global.f32 	%f158, [%rd51];
	fma.rn.f32 	%f187, %f157, %f158, %f156;
	add.s32 	%r108, %r108, 4;
$L__BB0_22:
	setp.eq.s32 	%p16, %r20, 0;
	@%p16 bra 	$L__BB0_27;
	setp.eq.s32 	%p17, %r20, 1;
	@%p17 bra 	$L__BB0_25;
	add.s32 	%r85, %r108, %r18;
	mul.wide.s32 	%rd52, %r85, 4;
	add.s64 	%rd53, %rd1, %rd52;
	ld.global.f32 	%f160, [%rd53];
	mad.lo.s32 	%r86, %r108, %r64, %r96;
	mul.wide.u32 	%rd54, %r86, 4;
	add.s64 	%rd55, %rd1, %rd54;
	ld.global.f32 	%f161, [%rd55];
	fma.rn.f32 	%f162, %f160, %f161, %f187;
	ld.global.f32 	%f163, [%rd53+4];
	add.s32 	%r87, %r86, %r64;
	mul.wide.u32 	%rd56, %r87, 4;
	add.s64 	%rd57, %rd1, %rd56;
	ld.global.f32 	%f164, [%rd57];
	fma.rn.f32 	%f187, %f163, %f164, %f162;
	add.s32 	%r108, %r108, 2;
$L__BB0_25:
	setp.eq.s32 	%p18, %r22, 0;
	@%p18 bra 	$L__BB0_27;
	add.s32 	%r88, %r108, %r18;
	mul.wide.s32 	%rd58, %r88, 4;
	add.s64 	%rd59, %rd1, %rd58;
	ld.global.f32 	%f165, [%rd59];
	mad.lo.s32 	%r89, %r108, %r64, %r96;
	mul.wide.u32 	%rd60, %r89, 4;
	add.s64 	%rd61, %rd1, %rd60;
	ld.global.f32 	%f166, [%rd61];
	fma.rn.f32 	%f187, %f165, %f166, %f187;
$L__BB0_27:
	mul.wide.u32 	%rd62, %r96, 4;
	add.s64 	%rd63, %rd2, %rd62;
	ld.global.f32 	%f167, [%rd63];
	fma.rn.f32 	%f179, %f187, %f167, %f179;
	add.s32 	%r96, %r96, 1;
	setp.ne.s32 	%p19, %r96, %r64;
	@%p19 bra 	$L__BB0_16;
	cvt.f64.f32 	%fd8, %f179;
$L__BB0_29:
	ld.param.u64 	%rd67, [expm_mul_param_2];
	mul.f32 	%f168, %f30, %f30;
	cvt.f64.f32 	%fd4, %f168;
	mul.f64 	%fd5, %fd4, 0d3FE0000000000000;
	cvt.f64.f32 	%fd6, %f15;
	fma.rn.f64 	%fd7, %fd5, %fd8, %fd6;
	cvt.rn.f32.f64 	%f169, %fd7;
	cvta.to.global.u64 	%rd64, %rd67;
	mul.wide.s32 	%rd65, %r1, 4;
	add.s64 	%rd66, %rd64, %rd65;
	st.global.f32 	[%rd66], %f169;
$L__BB0_30:
	ret;

}


// ===== COMPILED SASS (sm_100) =====

	.target	sm_100

	.elftype	@"ET_EXEC"


//--------------------- .note.nv.tkinfo           --------------------------
	.section	.note.nv.tkinfo,"",@"SHT_NOTE"
	.sectionflags	@"SHF_NOTE_NV_TKINFO"
	.tkinfo
        /*0018*/ 	.word	0x00000002
        /*0030*/ 	.string	""
        /*0030*/ 	.string	"ptxas"
        /*0030*/ 	.string	"Cuda compilation tools, release 13.0, V13.0.88"
        /*0030*/ 	.string	"Build cuda_13.0.r13.0/compiler.36424714_0"
        /*0030*/ 	.string	"-arch sm_100 -m 64 "



//--------------------- .note.nv.cuinfo           --------------------------
	.section	.note.nv.cuinfo,"",@"SHT_NOTE"
	.sectionflags	@"SHF_NOTE_NV_CUINFO"
        /*0018*/ 	.short	0x0002
        /*001a*/ 	.short	0x0064
        /*001c*/ 	.short	0x0082
	.zero		2


//--------------------- .nv.info                  --------------------------
	.section	.nv.info,"",@"SHT_CUDA_INFO"
	.align	4


	//----- nvinfo : EIATTR_REGCOUNT
	.align		4
        /*0000*/ 	.byte	0x04, 0x2f
        /*0002*/ 	.short	(.L_1 - .L_0)
	.align		4
.L_0:
        /*0004*/ 	.word	index@(expm_mul)
        /*0008*/ 	.word	0x00000020


	//----- nvinfo : EIATTR_FRAME_SIZE
	.align		4
.L_1:
        /*000c*/ 	.byte	0x04, 0x11
        /*000e*/ 	.short	(.L_3 - .L_2)
	.align		4
.L_2:
        /*0010*/ 	.word	index@(expm_mul)
        /*0014*/ 	.word	0x00000000


	//----- nvinfo : EIATTR_MIN_STACK_SIZE
	.align		4
.L_3:
        /*0018*/ 	.byte	0x04, 0x12
        /*001a*/ 	.short	(.L_5 - .L_4)
	.align		4
.L_4:
        /*001c*/ 	.word	index@(expm_mul)
        /*0020*/ 	.word	0x00000000
.L_5:


//--------------------- .nv.compat                --------------------------
	.section	.nv.compat,"",@"SHT_CUDA_COMPAT_INFO"
	.align	4
        /*0000*/ 	.byte	0x02, 0x09, 0x00, 0x00, 0x02, 0x02, 0x01, 0x00, 0x02, 0x05, 0x05, 0x00, 0x03, 0x07, 0x01, 0x01
        /*0010*/ 	.byte	0x02, 0x03, 0x00, 0x00, 0x02, 0x06, 0x01, 0x00, 0x04, 0x0b, 0x08, 0x00, 0x01, 0x00, 0x00, 0x00
        /*0020*/ 	.byte	0x00, 0x00, 0x00, 0x00


//--------------------- .nv.info.expm_mul         --------------------------
	.section	.nv.info.expm_mul,"",@"SHT_CUDA_INFO"
	.sectionflags	@""
	.align	4


	//----- nvinfo : EIATTR_CUDA_API_VERSION
	.align		4
        /*0000*/ 	.byte	0x04, 0x37
        /*0002*/ 	.short	(.L_7 - .L_6)
.L_6:
        /*0004*/ 	.word	0x00000082


	//----- nvinfo : EIATTR_KPARAM_INFO
	.align		4
.L_7:
        /*0008*/ 	.byte	0x04, 0x17
        /*000a*/ 	.short	(.L_9 - .L_8)
.L_8:
        /*000c*/ 	.word	0x00000000
        /*0010*/ 	.short	0x0004
        /*0012*/ 	.short	0x001c
        /*0014*/ 	.byte	0x00, 0xf0, 0x11, 0x00


	//----- nvinfo : EIATTR_KPARAM_INFO
	.align		4
.L_9:
        /*0018*/ 	.byte	0x04, 0x17
        /*001a*/ 	.short	(.L_11 - .L_10)
.L_10:
        /*001c*/ 	.word	0x00000000
        /*0020*/ 	.short	0x0003
        /*0022*/ 	.short	0x0018
        /*0024*/ 	.byte	0x00, 0xf0, 0x11, 0x00


	//----- nvinfo : EIATTR_KPARAM_INFO
	.align		4
.L_11:
        /*0028*/ 	.byte	0x04, 0x17
        /*002a*/ 	.short	(.L_13 - .L_12)
.L_12:
        /*002c*/ 	.word	0x00000000
        /*0030*/ 	.short	0x0002
        /*0032*/ 	.short	0x0010
        /*0034*/ 	.byte	0x00, 0xf5, 0x21, 0x00


	//----- nvinfo : EIATTR_KPARAM_INFO
	.align		4
.L_13:
        /*0038*/ 	.byte	0x04, 0x17
        /*003a*/ 	.short	(.L_15 - .L_14)
.L_14:
        /*003c*/ 	.word	0x00000000
        /*0040*/ 	.short	0x0001
        /*0042*/ 	.short	0x0008
        /*0044*/ 	.byte	0x00, 0xf5, 0x21, 0x00


	//----- nvinfo : EIATTR_KPARAM_INFO
	.align		4
.L_15:
        /*0048*/ 	.byte	0x04, 0x17
        /*004a*/ 	.short	(.L_17 - .L_16)
.L_16:
        /*004c*/ 	.word	0x00000000
        /*0050*/ 	.short	0x0000
        /*0052*/ 	.short	0x0000
        /*0054*/ 	.byte	0x00, 0xf5, 0x21, 0x00


	//----- nvinfo : EIATTR_SPARSE_MMA_MASK
	.align		4
.L_17:
        /*0058*/ 	.byte	0x03, 0x50
        /*005a*/ 	.short	0x0000


	//----- nvinfo : EIATTR_MAXREG_COUNT
	.align		4
        /*005c*/ 	.byte	0x03, 0x1b
        /*005e*/ 	.short	0x00ff


	//----- nvinfo : EIATTR_MERCURY_ISA_VERSION
	.align		4
        /*0060*/ 	.byte	0x03, 0x5f
        /*0062*/ 	.short	0x0101


	//----- nvinfo : EIATTR_VRC_CTA_INIT_COUNT
	.align		4
        /*0064*/ 	.byte	0x02, 0x4a
	.zero		1
	.zero		1


	//----- nvinfo : EIATTR_EXIT_INSTR_OFFSETS
	.align		4
        /*0068*/ 	.byte	0x04, 0x1c
        /*006a*/ 	.short	(.L_19 - .L_18)


	//   ....[0]....
.L_18:
        /*006c*/ 	.word	0x00000070


	//   ....[1]....
        /*0070*/ 	.word	0x00001510


	//----- nvinfo : EIATTR_CBANK_PARAM_SIZE
	.align		4
.L_19:
        /*0074*/ 	.byte	0x03, 0x19
        /*0076*/ 	.short	0x0020


	//----- nvinfo : EIATTR_PARAM_CBANK
	.align		4
        /*0078*/ 	.byte	0x04, 0x0a
        /*007a*/ 	.short	(.L_21 - .L_20)
	.align		4
.L_20:
        /*007c*/ 	.word	index@(.nv.constant0.expm_mul)
        /*0080*/ 	.short	0x0380
        /*0082*/ 	.short	0x0020


	//----- nvinfo : EIATTR_SW_WAR
	.align		4
.L_21:
        /*0084*/ 	.byte	0x04, 0x36
        /*0086*/ 	.short	(.L_23 - .L_22)
.L_22:
        /*0088*/ 	.word	0x00000008
.L_23:


//--------------------- .nv.callgraph             --------------------------
	.section	.nv.callgraph,"",@"SHT_CUDA_CALLGRAPH"
	.align	4
	.sectionentsize	8
	.align		4
        /*0000*/ 	.word	0x00000000
	.align		4
        /*0004*/ 	.word	0xffffffff
	.align		4
        /*0008*/ 	.word	0x00000000
	.align		4
        /*000c*/ 	.word	0xfffffffe
	.align		4
        /*0010*/ 	.word	0x00000000
	.align		4
        /*0014*/ 	.word	0xfffffffd
	.align		4
        /*0018*/ 	.word	0x00000000
	.align		4
        /*001c*/ 	.word	0xfffffffc


//--------------------- .text.expm_mul            --------------------------
	.section	.text.expm_mul,"ax",@progbits
	.align	128
        .global         expm_mul
        .type           expm_mul,@function
        .size           expm_mul,(.L_x_13 - expm_mul)
        .other          expm_mul,@"STO_CUDA_ENTRY STV_DEFAULT"
expm_mul:
.text.expm_mul:
[----:B------:R-:W-:Y:S01]  /*0000*/  LDC R1, c[0x0][0x37c] ;  /* 0x0000df00ff017b82 */ /* 0x000fe20000000800 */
[----:B------:R-:W0:Y:S07]  /*0010*/  S2R R3, SR_TID.X ;  /* 0x0000000000037919 */ /* 0x000e2e0000002100 */
[----:B------:R-:W0:Y:S01]  /*0020*/  S2UR UR4, SR_CTAID.X ;  /* 0x00000000000479c3 */ /* 0x000e220000002500 */
[----:B------:R-:W1:Y:S07]  /*0030*/  LDCU UR13, c[0x0][0x39c] ;  /* 0x00007380ff0d77ac */ /* 0x000e6e0008000800 */
[----:B------:R-:W0:Y:S02]  /*0040*/  LDC R0, c[0x0][0x360] ;  /* 0x0000d800ff007b82 */ /* 0x000e240000000800 */
[----:B0-----:R-:W-:-:S05]  /*0050*/  IMAD R0, R0, UR4, R3 ;  /* 0x0000000400007c24 */ /* 0x001fca000f8e0203 */
[----:B-1----:R-:W-:-:S13]  /*0060*/  ISETP.GE.AND P0, PT, R0, UR13, PT ;  /* 0x0000000d00007c0c */ /* 0x002fda000bf06270 */
[----:B------:R-:W-:Y:S05]  /*0070*/  @P0 EXIT ;  /* 0x000000000000094d */ /* 0x000fea0003800000 */
[----:B------:R-:W0:Y:S01]  /*0080*/  LDC.64 R2, c[0x0][0x388] ;  /* 0x0000e200ff027b82 */ /* 0x000e220000000a00 */
[----:B------:R-:W1:Y:S01]  /*0090*/  LDCU.64 UR14, c[0x0][0x358] ;  /* 0x00006b00ff0e77ac */ /* 0x000e620008000a00 */
[----:B0-----:R-:W-:-:S06]  /*00a0*/  IMAD.WIDE R8, R0, 0x4, R2 ;  /* 0x0000000400087825 */ /* 0x001fcc00078e0202 */
[----:B-1----:R0:W5:Y:S01]  /*00b0*/  LDG.E R8, desc[UR14][R8.64] ;  /* 0x0000000e08087981 */ /* 0x002162000c1e1900 */
[----:B------:R-:W-:Y:S01]  /*00c0*/  UISETP.GE.AND UP0, UPT, UR13, 0x1, UPT ;  /* 0x000000010d00788c */ /* 0x000fe2000bf06270 */
[----:B------:R-:W-:-:S08]  /*00d0*/  HFMA2 R15, -RZ, RZ, 0, 0 ;  /* 0x00000000ff0f7431 */ /* 0x000fd000000001ff */
[----:B0-----:R-:W-:Y:S05]  /*00e0*/  BRA.U !UP0, `(.L_x_0) ;  /* 0x00000009081c7547 */ /* 0x001fea000b800000 */
[----:B------:R-:W-:Y:S01]  /*00f0*/  UIADD3 UR4, UPT, UPT, UR13, -0x1, URZ ;  /* 0xffffffff0d047890 */ /* 0x000fe2000fffe0ff */
[----:B------:R-:W-:Y:S01]  /*0100*/  MOV R15, RZ ;  /* 0x000000ff000f7202 */ /* 0x000fe20000000f00 */
[----:B------:R-:W-:Y:S01]  /*0110*/  ULOP3.LUT UR5, UR13, 0xf, URZ, 0xc0, !UPT ;  /* 0x0000000f0d057892 */ /* 0x000fe2000f8ec0ff */
[----:B------:R-:W-:Y:S01]  /*0120*/  MOV R11, RZ ;  /* 0x000000ff000b7202 */ /* 0x000fe20000000f00 */
[----:B------:R-:W-:Y:S02]  /*0130*/  UISETP.GE.U32.AND UP1, UPT, UR4, 0xf, UPT ;  /* 0x0000000f0400788c */ /* 0x000fe4000bf26070 */
[----:B------:R-:W-:-:S07]  /*0140*/  UISETP.NE.AND UP2, UPT, UR5, URZ, UPT ;  /* 0x000000ff0500728c */ /* 0x000fce000bf45270 */
[----:B------:R-:W-:Y:S05]  /*0150*/  BRA.U !UP1, `(.L_x_1) ;  /* 0x0000000109ec7547 */ /* 0x000fea000b800000 */
[----:B------:R-:W-:Y:S01]  /*0160*/  ULOP3.LUT UR4, UR13, 0x7ffffff0, URZ, 0xc0, !UPT ;  /* 0x7ffffff00d047892 */ /* 0x000fe2000f8ec0ff */
[----:B------:R-:W-:Y:S01]  /*0170*/  HFMA2 R9, -RZ, RZ, 0, 0 ;  /* 0x00000000ff097431 */ /* 0x000fe200000001ff */
[----:B------:R-:W-:-:S04]  /*0180*/  MOV R15, RZ ;  /* 0x000000ff000f7202 */ /* 0x000fc80000000f00 */
[----:B------:R-:W-:-:S07]  /*0190*/  MOV R11, UR4 ;  /* 0x00000004000b7c02 */ /* 0x000fce0008000f00 */
.L_x_2:
[----:B------:R-:W0:Y:S01]  /*01a0*/  LDC.64 R4, c[0x0][0x380] ;  /* 0x0000e000ff047b82 */ /* 0x000e220000000a00 */
[----:B------:R-:W-:Y:S02]  /*01b0*/  IMAD R13, R0, UR13, R9 ;  /* 0x0000000d000d7c24 */ /* 0x000fe4000f8e0209 */
[----:B------:R-:W-:-:S05]  /*01c0*/  IMAD.WIDE.U32 R6, R9, 0x4, R2 ;  /* 0x0000000409067825 */ /* 0x000fca00078e0002 */
[----:B------:R-:W2:Y:S04]  /*01d0*/  LDG.E R14, desc[UR14][R6.64] ;  /* 0x0000000e060e7981 */ /* 0x000ea8000c1e1900 */
[----:B------:R-:W3:Y:S04]  /*01e0*/  LDG.E R24, desc[UR14][R6.64+0x4] ;  /* 0x0000040e06187981 */ /* 0x000ee8000c1e1900 */
[----:B------:R-:W4:Y:S04]  /*01f0*/  LDG.E R16, desc[UR14][R6.64+0x8] ;  /* 0x0000080e06107981 */ /* 0x000f28000c1e1900 */
[----:B------:R-:W4:Y:S01]  /*0200*/  LDG.E R23, desc[UR14][R6.64+0xc] ;  /* 0x00000c0e06177981 */ /* 0x000f22000c1e1900 */
[----:B0-----:R-:W-:-:S03]  /*0210*/  IMAD.WIDE R4, R13, 0x4, R4 ;  /* 0x000000040d047825 */ /* 0x001fc600078e0204 */
[----:B------:R-:W4:Y:S04]  /*0220*/  LDG.E R22, desc[UR14][R6.64+0x10] ;  /* 0x0000100e06167981 */ /* 0x000f28000c1e1900 */
[----:B------:R-:W2:Y:S04]  /*0230*/  LDG.E R12, desc[UR14][R4.64] ;  /* 0x0000000e040c7981 */ /* 0x000ea8000c1e1900 */
[----:B------:R-:W3:Y:S04]  /*0240*/  LDG.E R17, desc[UR14][R4.64+0x4] ;  /* 0x0000040e04117981 */ /* 0x000ee8000c1e1900 */
[----:B------:R-:W4:Y:S04]  /*0250*/  LDG.E R19, desc[UR14][R4.64+0x8] ;  /* 0x0000080e04137981 */ /* 0x000f28000c1e1900 */
[----:B------:R-:W4:Y:S04]  /*0260*/  LDG.E R20, desc[UR14][R4.64+0xc] ;  /* 0x00000c0e04147981 */ /* 0x000f28000c1e1900 */
[----:B------:R-:W4:Y:S04]  /*0270*/  LDG.E R25, desc[UR14][R4.64+0x10] ;  /* 0x0000100e04197981 */ /* 0x000f28000c1e1900 */
[----:B------:R-:W4:Y:S04]  /*0280*/  LDG.E R18, desc[UR14][R6.64+0x14] ;  /* 0x0000140e06127981 */ /* 0x000f28000c1e1900 */
[----:B------:R-:W4:Y:S04]  /*0290*/  LDG.E R21, desc[UR14][R4.64+0x14] ;  /* 0x0000140e04157981 */ /* 0x000f28000c1e1900 */
[----:B------:R-:W4:Y:S04]  /*02a0*/  LDG.E R10, desc[UR14][R6.64+0x18] ;  /* 0x0000180e060a7981 */ /* 0x000f28000c1e1900 */
[----:B------:R-:W4:Y:S04]  /*02b0*/  LDG.E R13, desc[UR14][R4.64+0x18] ;  /* 0x0000180e040d7981 */ /* 0x000f28000c1e1900 */
[----:B------:R-:W4:Y:S04]  /*02c0*/  LDG.E R26, desc[UR14][R4.64+0x3c] ;  /* 0x00003c0e041a7981 */ /* 0x000f28000c1e1900 */
[----:B------:R-:W4:Y:S01]  /*02d0*/  LDG.E R29, desc[UR14][R6.64+0x3c] ;  /* 0x00003c0e061d7981 */ /* 0x000f22000c1e1900 */
[----:B--2---:R-:W-:-:S03]  /*02e0*/  FFMA R14, R12, R14, R15 ;  /* 0x0000000e0c0e7223 */ /* 0x004fc6000000000f */
[----:B------:R-:W2:Y:S01]  /*02f0*/  LDG.E R12, desc[UR14][R6.64+0x1c] ;  /* 0x00001c0e060c7981 */ /* 0x000ea2000c1e1900 */
[----:B---3--:R-:W-:-:S03]  /*0300*/  FFMA R24, R17, R24, R14 ;  /* 0x0000001811187223 */ /* 0x008fc6000000000e */
[----:B------:R-:W2:Y:S01]  /*0310*/  LDG.E R15, desc[UR14][R4.64+0x1c] ;  /* 0x00001c0e040f7981 */ /* 0x000ea2000c1e1900 */
[----:B----4-:R-:W-:-:S03]  /*0320*/  FFMA R27, R19, R16, R24 ;  /* 0x00000010131b7223 */ /* 0x010fc60000000018 */
[----:B------:R-:W3:Y:S04]  /*0330*/  LDG.E R14, desc[UR14][R6.64+0x20] ;  /* 0x0000200e060e7981 */ /* 0x000ee8000c1e1900 */
[----:B------:R-:W3:Y:S01]  /*0340*/  LDG.E R17, desc[UR14][R4.64+0x20] ;  /* 0x0000200e04117981 */ /* 0x000ee2000c1e1900 */
[----:B------:R-:W-:-:S03]  /*0350*/  FFMA R24, R20, R23, R27 ;  /* 0x0000001714187223 */ /* 0x000fc6000000001b */
[----:B------:R-:W4:Y:S04]  /*0360*/  LDG.E R16, desc[UR14][R6.64+0x24] ;  /* 0x0000240e06107981 */ /* 0x000f28000c1e1900 */
[----:B------:R-:W4:Y:S01]  /*0370*/  LDG.E R19, desc[UR14][R4.64+0x24] ;  /* 0x0000240e04137981 */ /* 0x000f22000c1e1900 */
        /* <DEDUP_REMOVED lines=8> */
[----:B------:R-:W4:Y:S04]  /*0400*/  LDG.E R18, desc[UR14][R4.64+0x30] ;  /* 0x0000300e04127981 */ /* 0x000f28000c1e1900 */
[----:B------:R-:W4:Y:S04]  /*0410*/  LDG.E R24, desc[UR14][R6.64+0x34] ;  /* 0x0000340e06187981 */ /* 0x000f28000c1e1900 */
[----:B------:R-:W4:Y:S04]  /*0420*/  LDG.E R13, desc[UR14][R4.64+0x34] ;  /* 0x0000340e040d7981 */ /* 0x000f28000c1e1900 */
[----:B------:R-:W4:Y:S04]  /*0430*/  LDG.E R10, desc[UR14][R4.64+0x38] ;  /* 0x0000380e040a7981 */ /* 0x000f28000c1e1900 */
[----:B------:R-:W4:Y:S01]  /*0440*/  LDG.E R27, desc[UR14][R6.64+0x38] ;  /* 0x0000380e061b7981 */ /* 0x000f22000c1e1900 */
[----:B------:R-:W-:-:S04]  /*0450*/  IADD3 R9, PT, PT, R9, 0x10, RZ ;  /* 0x0000001009097810 */ /* 0x000fc80007ffe0ff */
[----:B------:R-:W-:Y:S01]  /*0460*/  ISETP.NE.AND P0, PT, R9, R11, PT ;  /* 0x0000000b0900720c */ /* 0x000fe20003f05270 */
[----:B--2---:R-:W-:-:S04]  /*0470*/  FFMA R12, R15, R12, R28 ;  /* 0x0000000c0f0c7223 */ /* 0x004fc8000000001c */
[----:B---3--:R-:W-:-:S04]  /*0480*/  FFMA R12, R17, R14, R12 ;  /* 0x0000000e110c7223 */ /* 0x008fc8000000000c */
[----:B----4-:R-:W-:-:S04]  /*0490*/  FFMA R19, R19, R16, R12 ;  /* 0x0000001013137223 */ /* 0x010fc8000000000c */
[----:B------:R-:W-:-:S04]  /*04a0*/  FFMA R19, R20, R23, R19 ;  /* 0x0000001714137223 */ /* 0x000fc80000000013 */
[----:B------:R-:W-:-:S04]  /*04b0*/  FFMA R19, R22, R25, R19 ;  /* 0x0000001916137223 */ /* 0x000fc80000000013 */
[----:B------:R-:W-:-:S04]  /*04c0*/  FFMA R18, R18, R21, R19 ;  /* 0x0000001512127223 */ /* 0x000fc80000000013 */
[----:B------:R-:W-:-:S04]  /*04d0*/  FFMA R13, R13, R24, R18 ;  /* 0x000000180d0d7223 */ /* 0x000fc80000000012 */
[----:B------:R-:W-:-:S04]  /*04e0*/  FFMA R13, R10, R27, R13 ;  /* 0x0000001b0a0d7223 */ /* 0x000fc8000000000d */
[----:B------:R-:W-:Y:S01]  /*04f0*/  FFMA R15, R26, R29, R13 ;  /* 0x0000001d1a0f7223 */ /* 0x000fe2000000000d */
[----:B------:R-:W-:Y:S06]  /*0500*/  @P0 BRA `(.L_x_2) ;  /* 0xfffffffc00240947 */ /* 0x000fec000383ffff */
.L_x_1:
[----:B------:R-:W-:Y:S05]  /*0510*/  BRA.U !UP2, `(.L_x_0) ;  /* 0x000000050a107547 */ /* 0x000fea000b800000 */
[----:B------:R-:W-:Y:S02]  /*0520*/  UISETP.GE.U32.AND UP1, UPT, UR5, 0x8, UPT ;  /* 0x000000080500788c */ /* 0x000fe4000bf26070 */
[----:B------:R-:W-:-:S04]  /*0530*/  ULOP3.LUT UR4, UR13, 0x7, URZ, 0xc0, !UPT ;  /* 0x000000070d047892 */ /* 0x000fc8000f8ec0ff */
[----:B------:R-:W-:-:S03]  /*0540*/  UISETP.NE.AND UP2, UPT, UR4, URZ, UPT ;  /* 0x000000ff0400728c */ /* 0x000fc6000bf45270 */
[----:B------:R-:W-:Y:S08]  /*0550*/  BRA.U !UP1, `(.L_x_3) ;  /* 0x0000000109747547 */ /* 0x000ff0000b800000 */
        /* <DEDUP_REMOVED lines=20> */
[----:B------:R-:W-:Y:S01]  /*06a0*/  IADD3 R11, PT, PT, R11, 0x8, RZ ;  /* 0x000000080b0b7810 */ /* 0x000fe20007ffe0ff */
[----:B--2---:R-:W-:-:S04]  /*06b0*/  FFMA R18, R18, R19, R15 ;  /* 0x0000001312127223 */ /* 0x004fc8000000000f */
[----:B---3--:R-:W-:-:S04]  /*06c0*/  FFMA R18, R21, R20, R18 ;  /* 0x0000001415127223 */ /* 0x008fc80000000012 */
[----:B----4-:R-:W-:-:S04]  /*06d0*/  FFMA R18, R23, R22, R18 ;  /* 0x0000001617127223 */ /* 0x010fc80000000012 */
[----:B------:R-:W-:-:S04]  /*06e0*/  FFMA R25, R25, R24, R18 ;  /* 0x0000001819197223 */ /* 0x000fc80000000012 */
[----:B------:R-:W-:-:S04]  /*06f0*/  FFMA R17, R16, R17, R25 ;  /* 0x0000001110117223 */ /* 0x000fc80000000019 */
[----:B------:R-:W-:-:S04]  /*0700*/  FFMA R12, R12, R13, R17 ;  /* 0x0000000d0c0c7223 */ /* 0x000fc80000000011 */
[----:B------:R-:W-:-:S04]  /*0710*/  FFMA R9, R9, R10, R12 ;  /* 0x0000000a09097223 */ /* 0x000fc8000000000c */
[----:B------:R-:W-:-:S07]  /*0720*/  FFMA R15, R26, R14, R9 ;  /* 0x0000000e1a0f7223 */ /* 0x000fce0000000009 */
.L_x_3:
        /* <DEDUP_REMOVED lines=10> */
[----:B------:R-:W4:Y:S01]  /*07d0*/  LDG.E R17, desc[UR14][R4.64+0xc] ;  /* 0x00000c0e04117981 */ /* 0x000f22000c1e1900 */
[----:B0-----:R-:W-:-:S03]  /*07e0*/  IMAD.WIDE R6, R9, 0x4, R6 ;  /* 0x0000000409067825 */ /* 0x001fc600078e0206 */
[----:B------:R-:W2:Y:S04]  /*07f0*/  LDG.E R9, desc[UR14][R4.64] ;  /* 0x0000000e04097981 */ /* 0x000ea8000c1e1900 */
[----:B------:R-:W2:Y:S04]  /*0800*/  LDG.E R10, desc[UR14][R6.64] ;  /* 0x0000000e060a7981 */ /* 0x000ea8000c1e1900 */
[----:B------:R-:W3:Y:S04]  /*0810*/  LDG.E R12, desc[UR14][R6.64+0x4] ;  /* 0x0000040e060c7981 */ /* 0x000ee8000c1e1900 */
[----:B------:R-:W4:Y:S04]  /*0820*/  LDG.E R14, desc[UR14][R6.64+0x8] ;  /* 0x0000080e060e7981 */ /* 0x000f28000c1e1900 */
[----:B------:R-:W4:Y:S01]  /*0830*/  LDG.E R18, desc[UR14][R6.64+0xc] ;  /* 0x00000c0e06127981 */ /* 0x000f22000c1e1900 */
[----:B------:R-:W-:Y:S01]  /*0840*/  IADD3 R11, PT, PT, R11, 0x4, RZ ;  /* 0x000000040b0b7810 */ /* 0x000fe20007ffe0ff */
[----:B--2---:R-:W-:-:S04]  /*0850*/  FFMA R9, R10, R9, R15 ;  /* 0x000000090a097223 */ /* 0x004fc8000000000f */
[----:B---3--:R-:W-:-:S04]  /*0860*/  FFMA R9, R12, R13, R9 ;  /* 0x0000000d0c097223 */ /* 0x008fc80000000009 */
[----:B----4-:R-:W-:-:S04]  /*0870*/  FFMA R9, R14, R16, R9 ;  /* 0x000000100e097223 */ /* 0x010fc80000000009 */
[----:B------:R-:W-:-:S07]  /*0880*/  FFMA R15, R18, R17, R9 ;  /* 0x00000011120f7223 */ /* 0x000fce0000000009 */
.L_x_4:
[----:B------:R-:W-:Y:S05]  /*0890*/  BRA.U !UP2, `(.L_x_0) ;  /* 0x000000010a307547 */ /* 0x000fea000b800000 */
[----:B------:R-:W0:Y:S01]  /*08a0*/  LDC.64 R12, c[0x0][0x380] ;  /* 0x0000e000ff0c7b82 */ /* 0x000e220000000a00 */
[----:B------:R-:W-:-:S05]  /*08b0*/  UMOV UR4, URZ ;  /* 0x000000ff00047c82 */ /* 0x000fca0008000000 */
.L_x_5:
[----:B------:R-:W-:Y:S02]  /*08c0*/  IMAD R5, R0, UR13, R11 ;  /* 0x0000000d00057c24 */ /* 0x000fe4000f8e020b */
[----:B------:R-:W-:-:S04]  /*08d0*/  IMAD.WIDE.U32 R6, R11, 0x4, R2 ;  /* 0x000000040b067825 */ /* 0x000fc800078e0002 */
[----:B0-----:R-:W-:Y:S02]  /*08e0*/  IMAD.WIDE R4, R5, 0x4, R12 ;  /* 0x0000000405047825 */ /* 0x001fe400078e020c */
[----:B------:R-:W2:Y:S04]  /*08f0*/  LDG.E R6, desc[UR14][R6.64] ;  /* 0x0000000e06067981 */ /* 0x000ea8000c1e1900 */
[----:B------:R-:W2:Y:S01]  /*0900*/  LDG.E R4, desc[UR14][R4.64] ;  /* 0x0000000e04047981 */ /* 0x000ea2000c1e1900 */
[----:B------:R-:W-:Y:S01]  /*0910*/  UIADD3 UR4, UPT, UPT, UR4, 0x1, URZ ;  /* 0x0000000104047890 */ /* 0x000fe2000fffe0ff */
[----:B------:R-:W-:-:S03]  /*0920*/  IADD3 R11, PT, PT, R11, 0x1, RZ ;  /* 0x000000010b0b7810 */ /* 0x000fc60007ffe0ff */
[----:B------:R-:W-:Y:S01]  /*0930*/  UISETP.NE.AND UP1, UPT, UR4, UR5, UPT ;  /* 0x000000050400728c */ /* 0x000fe2000bf25270 */
[----:B--2---:R-:W-:-:S08]  /*0940*/  FFMA R15, R4, R6, R15 ;  /* 0x00000006040f7223 */ /* 0x004fd0000000000f */
[----:B------:R-:W-:Y:S05]  /*0950*/  BRA.U UP1, `(.L_x_5) ;  /* 0xfffffffd01d87547 */ /* 0x000fea000b83ffff */
.L_x_0:
[----:B------:R-:W0:Y:S01]  /*0960*/  LDCU UR4, c[0x0][0x398] ;  /* 0x00007300ff0477ac */ /* 0x000e220008000800 */
[----:B------:R-:W-:Y:S01]  /*0970*/  CS2R R2, SRZ ;  /* 0x0000000000027805 */ /* 0x000fe2000001ff00 */
[----:B0----5:R-:W-:Y:S01]  /*0980*/  FFMA R15, R15, UR4, R8 ;  /* 0x000000040f0f7c23 */ /* 0x021fe20008000008 */
[----:B------:R-:W-:Y:S06]  /*0990*/  BRA.U !UP0, `(.L_x_6) ;  /* 0x0000000908b47547 */ /* 0x000fec000b800000 */
[----:B------:R-:W-:Y:S01]  /*09a0*/  HFMA2 R13, -RZ, RZ, 0, 0 ;  /* 0x00000000ff0d7431 */ /* 0x000fe200000001ff */
[----:B------:R-:W-:Y:S02]  /*09b0*/  ULOP3.LUT UR10, UR13, 0x7ffffff8, URZ, 0xc0, !UPT ;  /* 0x7ffffff80d0a7892 */ /* 0x000fe4000f8ec0ff */
[----:B------:R-:W-:Y:S01]  /*09c0*/  IMAD R12, R0, UR13, RZ ;  /* 0x0000000d000c7c24 */ /* 0x000fe2000f8e02ff */
[----:B------:R-:W-:Y:S02]  /*09d0*/  ULOP3.LUT UR24, UR13, 0x7, URZ, 0xc0, !UPT ;  /* 0x000000070d187892 */ /* 0x000fe4000f8ec0ff */
[----:B------:R-:W-:Y:S02]  /*09e0*/  ULOP3.LUT UR25, UR13, 0x3, URZ, 0xc0, !UPT ;  /* 0x000000030d197892 */ /* 0x000fe4000f8ec0ff */
[----:B------:R-:W-:Y:S01]  /*09f0*/  UIADD3 UR12, UPT, UPT, -UR10, URZ, URZ ;  /* 0x000000ff0a0c7290 */ /* 0x000fe2000fffe1ff */
[----:B------:R-:W-:-:S11]  /*0a00*/  UMOV UR4, URZ ;  /* 0x000000ff00047c82 */ /* 0x000fd60008000000 */
.L_x_11:
[----:B------:R-:W0:Y:S01]  /*0a10*/  LDCU UR26, c[0x0][0x39c] ;  /* 0x00007380ff1a77ac */ /* 0x000e220008000800 */
[----:B------:R-:W-:Y:S01]  /*0a20*/  MOV R17, RZ ;  /* 0x000000ff00117202 */ /* 0x000fe20000000f00 */
[----:B0-----:R-:W-:-:S04]  /*0a30*/  UIADD3 UR5, UPT, UPT, UR26, -0x1, URZ ;  /* 0xffffffff1a057890 */ /* 0x001fc8000fffe0ff */
[----:B------:R-:W-:-:S03]  /*0a40*/  UISETP.GE.U32.AND UP0, UPT, UR5, 0x7, UPT ;  /* 0x000000070500788c */ /* 0x000fc6000bf06070 */
[----:B------:R-:W-:-:S06]  /*0a50*/  UMOV UR5, URZ ;  /* 0x000000ff00057c82 */ /* 0x000fcc0008000000 */
[----:B------:R-:W-:Y:S05]  /*0a60*/  BRA.U !UP0, `(.L_x_7) ;  /* 0x00000005082c7547 */ /* 0x000fea000b800000 */
[----:B------:R-:W-:Y:S01]  /*0a70*/  HFMA2 R17, -RZ, RZ, 0, 0 ;  /* 0x00000000ff117431 */ /* 0x000fe200000001ff */
[----:B------:R-:W-:Y:S01]  /*0a80*/  MOV R14, R12 ;  /* 0x0000000c000e7202 */ /* 0x000fe20000000f00 */
[----:B------:R-:W-:Y:S02]  /*0a90*/  UIADD3 UR7, UPT, UPT, UR4, UR26, URZ ;  /* 0x0000001a04077290 */ /* 0x000fe4000fffe0ff */
[----:B------:R-:W-:Y:S01]  /*0aa0*/  ULEA UR8, UR26, UR4, 0x1 ;  /* 0x000000041a087291 */ /* 0x000fe2000f8e08ff */
[----:B------:R-:W0:Y:S01]  /*0ab0*/  LDCU.64 UR28, c[0x0][0x380] ;  /* 0x00007000ff1c77ac */ /* 0x000e220008000a00 */
[----:B------:R-:W-:Y:S02]  /*0ac0*/  UIMAD UR9, UR26, 0x3, UR4 ;  /* 0x000000031a0978a4 */ /* 0x000fe4000f8e0204 */
[----:B------:R-:W-:Y:S02]  /*0ad0*/  ULEA UR11, UR26, UR4, 0x2 ;  /* 0x000000041a0b7291 */ /* 0x000fe4000f8e10ff */
[----:B------:R-:W-:-:S02]  /*0ae0*/  UIMAD UR16, UR26, 0x5, UR4 ;  /* 0x000000051a1078a4 */ /* 0x000fc4000f8e0204 */
[----:B------:R-:W-:Y:S02]  /*0af0*/  UIMAD UR17, UR26, 0x6, UR4 ;  /* 0x000000061a1178a4 */ /* 0x000fe4000f8e0204 */
[----:B------:R-:W-:Y:S02]  /*0b00*/  UIMAD UR18, UR26, 0x7, UR4 ;  /* 0x000000071a1278a4 */ /* 0x000fe4000f8e0204 */
[----:B------:R-:W-:Y:S01]  /*0b10*/  UMOV UR5, UR4 ;  /* 0x0000000400057c82 */ /* 0x000fe20008000000 */
[----:B------:R-:W-:-:S09]  /*0b20*/  UMOV UR6, UR12 ;  /* 0x0000000c00067c82 */ /* 0x000fd20008000000 */
.L_x_8:
[----:B0-----:R-:W-:Y:S01]  /*0b30*/  UIMAD.WIDE.U32 UR20, UR5, 0x4, UR28 ;  /* 0x00000004051478a5 */ /* 0x001fe2000f8e001c */
[----:B------:R-:W-:Y:S01]  /*0b40*/  MOV R3, 0x4 ;  /* 0x0000000400037802 */ /* 0x000fe20000000f00 */
[----:B------:R-:W-:-:S04]  /*0b50*/  UIMAD.WIDE.U32 UR22, UR7, 0x4, UR28 ;  /* 0x00000004071678a5 */ /* 0x000fc8000f8e001c */
[----:B------:R-:W-:Y:S01]  /*0b60*/  MOV R6, UR20 ;  /* 0x0000001400067c02 */ /* 0x000fe20008000f00 */
[----:B------:R-:W-:Y:S01]  /*0b70*/  IMAD.WIDE R2, R14, R3, UR28 ;  /* 0x0000001c0e027e25 */ /* 0x000fe2000f8e0203 */
[----:B------:R-:W-:Y:S01]  /*0b80*/  MOV R7, UR21 ;  /* 0x0000001500077c02 */ /* 0x000fe20008000f00 */
[----:B------:R-:W-:Y:S01]  /*0b90*/  UIMAD.WIDE.U32 UR20, UR8, 0x4, UR28 ;  /* 0x00000004081478a5 */ /* 0x000fe2000f8e001c */
[----:B------:R-:W-:Y:S02]  /*0ba0*/  MOV R8, UR22 ;  /* 0x0000001600087c02 */ /* 0x000fe40008000f00 */
[----:B------:R-:W-:Y:S01]  /*0bb0*/  MOV R9, UR23 ;  /* 0x0000001700097c02 */ /* 0x000fe20008000f00 */
[----:B------:R0:W2:Y:S02]  /*0bc0*/  LDG.E R16, desc[UR14][R6.64] ;  /* 0x0000000e06107981 */ /* 0x0000a4000c1e1900 */
[----:B------:R-:W-:Y:S02]  /*0bd0*/  MOV R10, UR20 ;  /* 0x00000014000a7c02 */ /* 0x000fe40008000f00 */
[----:B------:R-:W-:Y:S01]  /*0be0*/  MOV R11, UR21 ;  /* 0x00000015000b7c02 */ /* 0x000fe20008000f00 */
[----:B------:R-:W2:Y:S01]  /*0bf0*/  LDG.E R18, desc[UR14][R2.64] ;  /* 0x0000000e02127981 */ /* 0x000ea2000c1e1900 */
[----:B------:R-:W-:-:S02]  /*0c00*/  UIMAD.WIDE.U32 UR20, UR9, 0x4, UR28 ;  /* 0x00000004091478a5 */ /* 0x000fc4000f8e001c */
[----:B------:R-:W-:Y:S01]  /*0c10*/  UIMAD.WIDE.U32 UR22, UR11, 0x4, UR28 ;  /* 0x000000040b1678a5 */ /* 0x000fe2000f8e001c */
[----:B------:R1:W3:Y:S04]  /*0c20*/  LDG.E R22, desc[UR14][R8.64] ;  /* 0x0000000e08167981 */ /* 0x0002e8000c1e1900 */
[----:B------:R-:W3:Y:S01]  /*0c30*/  LDG.E R21, desc[UR14][R2.64+0x4] ;  /* 0x0000040e02157981 */ /* 0x000ee2000c1e1900 */
[----:B------:R-:W-:Y:S02]  /*0c40*/  MOV R4, UR20 ;  /* 0x0000001400047c02 */ /* 0x000fe40008000f00 */
[----:B------:R-:W-:Y:S01]  /*0c50*/  MOV R5, UR21 ;  /* 0x0000001500057c02 */ /* 0x000fe20008000f00 */
[----:B------:R4:W5:Y:S01]  /*0c60*/  LDG.E R20, desc[UR14][R10.64] ;  /* 0x0000000e0a147981 */ /* 0x000962000c1e1900 */
[----:B------:R-:W-:Y:S01]  /*0c70*/  UIMAD.WIDE.U32 UR20, UR16, 0x4, UR28 ;  /* 0x00000004101478a5 */ /* 0x000fe2000f8e001c */
[----:B0-----:R-:W-:-:S02]  /*0c80*/  MOV R6, UR22 ;  /* 0x0000001600067c02 */ /* 0x001fc40008000f00 */
[----:B------:R-:W5:Y:S01]  /*0c90*/  LDG.E R19, desc[UR14][R2.64+0x8] ;  /* 0x0000080e02137981 */ /* 0x000f62000c1e1900 */
[----:B------:R-:W-:Y:S01]  /*0ca0*/  MOV R7, UR23 ;  /* 0x0000001700077c02 */ /* 0x000fe20008000f00 */
[----:B------:R-:W-:Y:S02]  /*0cb0*/  UIMAD.WIDE.U32 UR22, UR17, 0x4, UR28 ;  /* 0x00000004111678a5 */ /* 0x000fe4000f8e001c */
[----:B------:R0:W5:Y:S01]  /*0cc0*/  LDG.E R24, desc[UR14][R4.64] ;  /* 0x0000000e04187981 */ /* 0x000162000c1e1900 */
[----:B-1----:R-:W-:-:S03]  /*0cd0*/  MOV R9, UR21 ;  /* 0x0000001500097c02 */ /* 0x002fc60008000f00 */
[----:B------:R-:W5:Y:S01]  /*0ce0*/  LDG.E R23, desc[UR14][R2.64+0xc] ;  /* 0x00000c0e02177981 */ /* 0x000f62000c1e1900 */
[----:B------:R-:W-:Y:S01]  /*0cf0*/  MOV R8, UR20 ;  /* 0x0000001400087c02 */ /* 0x000fe20008000f00 */
[----:B------:R-:W-:Y:S02]  /*0d00*/  UIMAD.WIDE.U32 UR20, UR18, 0x4, UR28 ;  /* 0x00000004121478a5 */ /* 0x000fe4000f8e001c */
[----:B------:R-:W5:Y:S01]  /*0d10*/  LDG.E R6, desc[UR14][R6.64] ;  /* 0x0000000e06067981 */ /* 0x000f62000c1e1900 */
[----:B----4-:R-:W-:-:S03]  /*0d20*/  MOV R10, UR22 ;  /* 0x00000016000a7c02 */ /* 0x010fc60008000f00 */
[----:B------:R-:W4:Y:S01]  /*0d30*/  LDG.E R25, desc[UR14][R2.64+0x10] ;  /* 0x0000100e02197981 */ /* 0x000f22000c1e1900 */
[----:B------:R-:W-:-:S03]  /*0d40*/  MOV R11, UR23 ;  /* 0x00000017000b7c02 */ /* 0x000fc60008000f00 */
[----:B------:R-:W4:Y:S01]  /*0d50*/  LDG.E R9, desc[UR14][R8.64] ;  /* 0x0000000e08097981 */ /* 0x000f22000c1e1900 */
[----:B0-----:R-:W-:-:S03]  /*0d60*/  MOV R4, UR20 ;  /* 0x0000001400047c02 */ /* 0x001fc60008000f00 */
[----:B------:R-:W4:Y:S01]  /*0d70*/  LDG.E R26, desc[UR14][R2.64+0x14] ;  /* 0x0000140e021a7981 */ /* 0x000f22000c1e1900 */
[----:B------:R-:W-:-:S03]  /*0d80*/  MOV R5, UR21 ;  /* 0x0000001500057c02 */ /* 0x000fc60008000f00 */
[----:B------:R-:W4:Y:S04]  /*0d90*/  LDG.E R10, desc[UR14][R10.64] ;  /* 0x0000000e0a0a7981 */ /* 0x000f28000c1e1900 */
[----:B------:R-:W4:Y:S04]  /*0da0*/  LDG.E R27, desc[UR14][R2.64+0x18] ;  /* 0x0000180e021b7981 */ /* 0x000f28000c1e1900 */
[----:B------:R-:W4:Y:S04]  /*0db0*/  LDG.E R28, desc[UR14][R2.64+0x1c] ;  /* 0x00001c0e021c7981 */ /* 0x000f28000c1e1900 */
[----:B------:R-:W4:Y:S01]  /*0dc0*/  LDG.E R4, desc[UR14][R4.64] ;  /* 0x0000000e04047981 */ /* 0x000f22000c1e1900 */
[----:B------:R-:W-:-:S04]  /*0dd0*/  UIADD3 UR6, UPT, UPT, UR6, 0x8, URZ ;  /* 0x0000000806067890 */ /* 0x000fc8000fffe0ff */
[----:B------:R-:W-:Y:S01]  /*0de0*/  UISETP.NE.AND UP0, UPT, UR6, URZ, UPT ;  /* 0x000000ff0600728c */ /* 0x000fe2000bf05270 */
[----:B------:R-:W-:Y:S01]  /*0df0*/  IADD3 R14, PT, PT, R14, 0x8, RZ ;  /* 0x000000080e0e7810 */ /* 0x000fe20007ffe0ff */
[----:B------:R-:W-:Y:S02]  /*0e00*/  ULEA UR7, UR26, UR7, 0x3 ;  /* 0x000000071a077291 */ /* 0x000fe4000f8e18ff */
[----:B------:R-:W-:Y:S02]  /*0e10*/  ULEA UR8, UR26, UR8, 0x3 ;  /* 0x000000081a087291 */ /* 0x000fe4000f8e18ff */
[----:B------:R-:W-:Y:S02]  /*0e20*/  ULEA UR9, UR26, UR9, 0x3 ;  /* 0x000000091a097291 */ /* 0x000fe4000f8e18ff */
[----:B------:R-:W-:Y:S02]  /*0e30*/  ULEA UR11, UR26, UR11, 0x3 ;  /* 0x0000000b1a0b7291 */ /* 0x000fe4000f8e18ff */
[----:B------:R-:W-:-:S02]  /*0e40*/  ULEA UR16, UR26, UR16, 0x3 ;  /* 0x000000101a107291 */ /* 0x000fc4000f8e18ff */
[----:B------:R-:W-:Y:S02]  /*0e50*/  ULEA UR17, UR26, UR17, 0x3 ;  /* 0x000000111a117291 */ /* 0x000fe4000f8e18ff */
[----:B------:R-:W-:Y:S02]  /*0e60*/  ULEA UR18, UR26, UR18, 0x3 ;  /* 0x000000121a127291 */ /* 0x000fe4000f8e18ff */
[----:B------:R-:W-:Y:S01]  /*0e70*/  ULEA UR5, UR26, UR5, 0x3 ;  /* 0x000000051a057291 */ /* 0x000fe2000f8e18ff */
[----:B--2---:R-:W-:-:S04]  /*0e80*/  FFMA R16, R18, R16, R17 ;  /* 0x0000001012107223 */ /* 0x004fc80000000011 */
[----:B---3--:R-:W-:-:S04]  /*0e90*/  FFMA R16, R21, R22, R16 ;  /* 0x0000001615107223 */ /* 0x008fc80000000010 */
[----:B-----5:R-:W-:-:S04]  /*0ea0*/  FFMA R16, R19, R20, R16 ;  /* 0x0000001413107223 */ /* 0x020fc80000000010 */
[----:B------:R-:W-:-:S04]  /*0eb0*/  FFMA R16, R23, R24, R16 ;  /* 0x0000001817107223 */ /* 0x000fc80000000010 */
[----:B----4-:R-:W-:-:S04]  /*0ec0*/  FFMA R25, R25, R6, R16 ;  /* 0x0000000619197223 */ /* 0x010fc80000000010 */
[----:B------:R-:W-:-:S04]  /*0ed0*/  FFMA R26, R26, R9, R25 ;  /* 0x000000091a1a7223 */ /* 0x000fc80000000019 */
[----:B------:R-:W-:-:S04]  /*0ee0*/  FFMA R27, R27, R10, R26 ;  /* 0x0000000a1b1b7223 */ /* 0x000fc8000000001a */
[----:B------:R-:W-:Y:S01]  /*0ef0*/  FFMA R17, R28, R4, R27 ;  /* 0x000000041c117223 */ /* 0x000fe2000000001b */
[----:B------:R-:W-:Y:S06]  /*0f00*/  BRA.U UP0, `(.L_x_8) ;  /* 0xfffffffd00087547 */ /* 0x000fec000b83ffff */
[----:B------:R-:W-:-:S05]  /*0f10*/  UMOV UR5, UR10 ;  /* 0x0000000a00057c82 */ /* 0x000fca0008000000 */
.L_x_7:
[----:B------:R-:W-:-:S09]  /*0f20*/  UISETP.NE.AND UP0, UPT, UR24, URZ, UPT ;  /* 0x000000ff1800728c */ /* 0x000fd2000bf05270 */
[----:B------:R-:W-:Y:S05]  /*0f30*/  BRA.U !UP0, `(.L_x_9) ;  /* 0x0000000508247547 */ /* 0x000fea000b800000 */
[----:B------:R-:W-:Y:S02]  /*0f40*/  UIADD3 UR6, UPT, UPT, UR24, -0x1, URZ ;  /* 0xffffffff18067890 */ /* 0x000fe4000fffe0ff */
[----:B------:R-:W-:Y:S02]  /*0f50*/  UISETP.NE.AND UP1, UPT, UR25, URZ, UPT ;  /* 0x000000ff1900728c */ /* 0x000fe4000bf25270 */
[----:B------:R-:W-:-:S09]  /*0f60*/  UISETP.GE.U32.AND UP0, UPT, UR6, 0x3, UPT ;  /* 0x000000030600788c */ /* 0x000fd2000bf06070 */
[----:B------:R-:W-:Y:S05]  /*0f70*/  BRA.U !UP0, `(.L_x_10) ;  /* 0x0000000108847547 */ /* 0x000fea000b800000 */
[----:B------:R-:W0:Y:S01]  /*0f80*/  LDCU.64 UR6, c[0x0][0x380] ;  /* 0x00007000ff0677ac */ /* 0x000e220008000a00 */
[----:B------:R-:W-:Y:S01]  /*0f90*/  HFMA2 R3, -RZ, RZ, 0, 2.384185791015625e-07 ;  /* 0x00000004ff037431 */ /* 0x000fe200000001ff */
[----:B------:R-:W-:Y:S01]  /*0fa0*/  IADD3 R2, PT, PT, R12, UR5, RZ ;  /* 0x000000050c027c10 */ /* 0x000fe2000fffe0ff */
[----:B------:R-:W-:-:S04]  /*0fb0*/  UIMAD UR8, UR5, UR26, UR4 ;  /* 0x0000001a050872a4 */ /* 0x000fc8000f8e0204 */
[----:B0-----:R-:W-:Y:S02]  /*0fc0*/  UIMAD.WIDE.U32 UR16, UR8, 0x4, UR6 ;  /* 0x00000004081078a5 */ /* 0x001fe4000f8e0006 */
[----:B------:R-:W-:Y:S01]  /*0fd0*/  IMAD.WIDE R2, R2, R3, UR6 ;  /* 0x0000000602027e25 */ /* 0x000fe2000f8e0203 */
[----:B------:R-:W-:-:S04]  /*0fe0*/  UIADD3 UR8, UPT, UPT, UR8, UR26, URZ ;  /* 0x0000001a08087290 */ /* 0x000fc8000fffe0ff */
[----:B------:R-:W-:Y:S01]  /*0ff0*/  UIMAD.WIDE.U32 UR18, UR8, 0x4, UR6 ;  /* 0x00000004081278a5 */ /* 0x000fe2000f8e0006 */
[----:B------:R-:W-:Y:S01]  /*1000*/  MOV R6, UR16 ;  /* 0x0000001000067c02 */ /* 0x000fe20008000f00 */
[----:B------:R-:W-:Y:S01]  /*1010*/  UIADD3 UR8, UPT, UPT, UR8, UR26, URZ ;  /* 0x0000001a08087290 */ /* 0x000fe2000fffe0ff */
[----:B------:R-:W-:Y:S01]  /*1020*/  MOV R7, UR17 ;  /* 0x0000001100077c02 */ /* 0x000fe20008000f00 */
[----:B------:R-:W2:Y:S02]  /*1030*/  LDG.E R14, desc[UR14][R2.64] ;  /* 0x0000000e020e7981 */ /* 0x000ea4000c1e1900 */
[----:B------:R-:W-:Y:S02]  /*1040*/  UIMAD.WIDE.U32 UR16, UR8, 0x4, UR6 ;  /* 0x00000004081078a5 */ /* 0x000fe4000f8e0006 */
[----:B------:R-:W-:Y:S01]  /*1050*/  UIADD3 UR8, UPT, UPT, UR8, UR26, URZ ;  /* 0x0000001a08087290 */ /* 0x000fe2000fffe0ff */
[----:B------:R-:W-:Y:S01]  /*1060*/  MOV R8, UR18 ;  /* 0x0000001200087c02 */ /* 0x000fe20008000f00 */
[----:B------:R-:W2:Y:S01]  /*1070*/  LDG.E R6, desc[UR14][R6.64] ;  /* 0x0000000e06067981 */ /* 0x000ea2000c1e1900 */
[----:B------:R-:W-:Y:S01]  /*1080*/  MOV R9, UR19 ;  /* 0x0000001300097c02 */ /* 0x000fe20008000f00 */
[----:B------:R-:W-:Y:S01]  /*1090*/  UIMAD.WIDE.U32 UR6, UR8, 0x4, UR6 ;  /* 0x00000004080678a5 */ /* 0x000fe2000f8e0006 */
[----:B------:R-:W-:Y:S01]  /*10a0*/  MOV R10, UR16 ;  /* 0x00000010000a7c02 */ /* 0x000fe20008000f00 */
[----:B------:R-:W3:Y:S01]  /*10b0*/  LDG.E R19, desc[UR14][R2.64+0x4] ;  /* 0x0000040e02137981 */ /* 0x000ee2000c1e1900 */
[----:B------:R-:W-:-:S03]  /*10c0*/  MOV R11, UR17 ;  /* 0x00000011000b7c02 */ /* 0x000fc60008000f00 */
[----:B------:R-:W3:Y:S01]  /*10d0*/  LDG.E R8, desc[UR14][R8.64] ;  /* 0x0000000e08087981 */ /* 0x000ee2000c1e1900 */
[----:B------:R-:W-:Y:S02]  /*10e0*/  MOV R4, UR6 ;  /* 0x0000000600047c02 */ /* 0x000fe40008000f00 */
[----:B------:R-:W-:Y:S01]  /*10f0*/  MOV R5, UR7 ;  /* 0x0000000700057c02 */ /* 0x000fe20008000f00 */
[----:B------:R-:W4:Y:S04]  /*1100*/  LDG.E R10, desc[UR14][R10.64] ;  /* 0x0000000e0a0a7981 */ /* 0x000f28000c1e1900 */
[----:B------:R-:W4:Y:S04]  /*1110*/  LDG.E R21, desc[UR14][R2.64+0x8] ;  /* 0x0000080e02157981 */ /* 0x000f28000c1e1900 */
[----:B------:R-:W5:Y:S04]  /*1120*/  LDG.E R23, desc[UR14][R2.64+0xc] ;  /* 0x00000c0e02177981 */ /* 0x000f68000c1e1900 */
[----:B------:R-:W5:Y:S01]  /*1130*/  LDG.E R4, desc[UR14][R4.64] ;  /* 0x0000000e04047981 */ /* 0x000f62000c1e1900 */
[----:B------:R-:W-:Y:S01]  /*1140*/  UIADD3 UR5, UPT, UPT, UR5, 0x4, URZ ;  /* 0x0000000405057890 */ /* 0x000fe2000fffe0ff */
[----:B--2---:R-:W-:-:S04]  /*1150*/  FFMA R6, R14, R6, R17 ;  /* 0x000000060e067223 */ /* 0x004fc80000000011 */
[----:B---3--:R-:W-:-:S04]  /*1160*/  FFMA R6, R19, R8, R6 ;  /* 0x0000000813067223 */ /* 0x008fc80000000006 */
[----:B----4-:R-:W-:-:S04]  /*1170*/  FFMA R6, R21, R10, R6 ;  /* 0x0000000a15067223 */ /* 0x010fc80000000006 */
[----:B-----5:R-:W-:-:S07]  /*1180*/  FFMA R17, R23, R4, R6 ;  /* 0x0000000417117223 */ /* 0x020fce0000000006 */
.L_x_10:
[----:B------:R-:W-:Y:S05]  /*1190*/  BRA.U !UP1, `(.L_x_9) ;  /* 0x00000001098c7547 */ /* 0x000fea000b800000 */
[----:B------:R-:W-:Y:S01]  /*11a0*/  UISETP.NE.AND UP0, UPT, UR25, 0x1, UPT ;  /* 0x000000011900788c */ /* 0x000fe2000bf05270 */
[----:B------:R-:W-:Y:S01]  /*11b0*/  MOV R5, 0x4 ;  /* 0x0000000400057802 */ /* 0x000fe20000000f00 */
[----:B------:R-:W-:-:S04]  /*11c0*/  ULOP3.LUT UP1, URZ, UR26, 0x1, URZ, 0xc0, !UPT ;  /* 0x000000011aff7892 */ /* 0x000fc8000f82c0ff */
[----:B------:R-:W-:Y:S02]  /*11d0*/  PLOP3.LUT P0, PT, PT, PT, UP0, 0x80, 0x8 ;  /* 0x000000000008781c */ /* 0x000fe40003f0f008 */
[----:B------:R-:W-:-:S03]  /*11e0*/  PLOP3.LUT P1, PT, PT, PT, UP1, 0x80, 0x8 ;  /* 0x000000000008781c */ /* 0x000fc60003f2f018 */
[----:B------:R-:W0:Y:S02]  /*11f0*/  @UP0 LDCU.64 UR16, c[0x0][0x380] ;  /* 0x00007000ff1007ac */ /* 0x000e240008000a00 */
[----:B------:R-:W1:Y:S01]  /*1200*/  @UP1 LDCU.64 UR6, c[0x0][0x380] ;  /* 0x00007000ff0617ac */ /* 0x000e620008000a00 */
[----:B------:R-:W-:-:S05]  /*1210*/  @UP0 UIMAD UR8, UR5, UR26, UR4 ;  /* 0x0000001a050802a4 */ /* 0x000fca000f8e0204 */
[----:B------:R-:W-:Y:S01]  /*1220*/  @P0 IADD3 R4, PT, PT, R12, UR5, RZ ;  /* 0x000000050c040c10 */ /* 0x000fe2000fffe0ff */
[----:B------:R-:W-:-:S04]  /*1230*/  @UP0 UIADD3 UR5, UPT, UPT, UR5, 0x2, URZ ;  /* 0x0000000205050890 */ /* 0x000fc8000fffe0ff */
[----:B------:R-:W-:Y:S02]  /*1240*/  @UP1 UIMAD UR11, UR5, UR26, UR4 ;  /* 0x0000001a050b12a4 */ /* 0x000fe4000f8e0204 */
[----:B------:R-:W-:Y:S01]  /*1250*/  @P1 IADD3 R9, PT, PT, R12, UR5, RZ ;  /* 0x000000050c091c10 */ /* 0x000fe2000fffe0ff */
[----:B0-----:R-:W-:Y:S02]  /*1260*/  @UP0 UIMAD.WIDE.U32 UR18, UR8, 0x4, UR16 ;  /* 0x00000004081208a5 */ /* 0x001fe4000f8e0010 */
[----:B------:R-:W-:Y:S01]  /*1270*/  @P0 IMAD.WIDE R4, R4, R5, UR16 ;  /* 0x0000001004040e25 */ /* 0x000fe2000f8e0205 */
[----:B------:R-:W-:Y:S01]  /*1280*/  @UP0 UIADD3 UR8, UPT, UPT, UR8, UR26, URZ ;  /* 0x0000001a08080290 */ /* 0x000fe2000fffe0ff */
[----:B-1----:R-:W-:-:S03]  /*1290*/  MOV R2, UR6 ;  /* 0x0000000600027c02 */ /* 0x002fc60008000f00 */
[----:B------:R-:W-:Y:S01]  /*12a0*/  @UP0 UIMAD.WIDE.U32 UR8, UR8, 0x4, UR16 ;  /* 0x00000004080808a5 */ /* 0x000fe2000f8e0010 */
[----:B------:R-:W-:Y:S01]  /*12b0*/  MOV R10, UR18 ;  /* 0x00000012000a7c02 */ /* 0x000fe20008000f00 */
[----:B------:R-:W2:Y:S01]  /*12c0*/  @P0 LDG.E R14, desc[UR14][R4.64] ;  /* 0x0000000e040e0981 */ /* 0x000ea2000c1e1900 */
[----:B------:R-:W-:Y:S02]  /*12d0*/  MOV R11, UR19 ;  /* 0x00000013000b7c02 */ /* 0x000fe40008000f00 */
[----:B------:R-:W-:Y:S01]  /*12e0*/  MOV R3, UR7 ;  /* 0x0000000700037c02 */ /* 0x000fe20008000f00 */
[----:B------:R-:W-:Y:S01]  /*12f0*/  @UP1 UIMAD.WIDE.U32 UR6, UR11, 0x4, UR6 ;  /* 0x000000040b0618a5 */ /* 0x000fe2000f8e0006 */
[----:B------:R-:W-:Y:S01]  /*1300*/  MOV R6, UR8 ;  /* 0x0000000800067c02 */ /* 0x000fe20008000f00 */
[----:B------:R-:W2:Y:S01]  /*1310*/  @P0 LDG.E R10, desc[UR14][R10.64] ;  /* 0x0000000e0a0a0981 */ /* 0x000ea2000c1e1900 */
[----:B------:R-:W-:Y:S01]  /*1320*/  MOV R7, UR9 ;  /* 0x0000000900077c02 */ /* 0x000fe20008000f00 */
[----:B------:R-:W-:-:S02]  /*1330*/  @P1 IMAD.WIDE R2, R9, 0x4, R2 ;  /* 0x0000000409021825 */ /* 0x000fc400078e0202 */
[----:B------:R-:W-:Y:S01]  /*1340*/  MOV R8, UR6 ;  /* 0x0000000600087c02 */ /* 0x000fe20008000f00 */
[----:B------:R-:W3:Y:S01]  /*1350*/  @P0 LDG.E R19, desc[UR14][R4.64+0x4] ;  /* 0x0000040e04130981 */ /* 0x000ee2000c1e1900 */
[----:B------:R-:W-:-:S03]  /*1360*/  MOV R9, UR7 ;  /* 0x0000000700097c02 */ /* 0x000fc60008000f00 */
[----:B------:R-:W3:Y:S04]  /*1370*/  @P0 LDG.E R6, desc[UR14][R6.64] ;  /* 0x0000000e06060981 */ /* 0x000ee8000c1e1900 */
[----:B------:R-:W4:Y:S04]  /*1380*/  @P1 LDG.E R2, desc[UR14][R2.64] ;  /* 0x0000000e02021981 */ /* 0x000f28000c1e1900 */
[----:B------:R-:W4:Y:S01]  /*1390*/  @P1 LDG.E R8, desc[UR14][R8.64] ;  /* 0x0000000e08081981 */ /* 0x000f22000c1e1900 */
[----:B--2---:R-:W-:-:S04]  /*13a0*/  @P0 FFMA R14, R14, R10, R17 ;  /* 0x0000000a0e0e0223 */ /* 0x004fc80000000011 */
[----:B---3--:R-:W-:-:S04]  /*13b0*/  @P0 FFMA R17, R19, R6, R14 ;  /* 0x0000000613110223 */ /* 0x008fc8000000000e */
[----:B----4-:R-:W-:-:S07]  /*13c0*/  @P1 FFMA R17, R2, R8, R17 ;  /* 0x0000000802111223 */ /* 0x010fce0000000011 */
.L_x_9:
[----:B------:R-:W0:Y:S02]  /*13d0*/  LDCU.64 UR6, c[0x0][0x388] ;  /* 0x00007100ff0677ac */ /* 0x000e240008000a00 */
[----:B0-----:R-:W-:-:S06]  /*13e0*/  UIMAD.WIDE.U32 UR6, UR4, 0x4, UR6 ;  /* 0x00000004040678a5 */ /* 0x001fcc000f8e0006 */
[----:B------:R-:W-:Y:S02]  /*13f0*/  MOV R2, UR6 ;  /* 0x0000000600027c02 */ /* 0x000fe40008000f00 */
[----:B------:R-:W-:-:S05]  /*1400*/  MOV R3, UR7 ;  /* 0x0000000700037c02 */ /* 0x000fca0008000f00 */
[----:B------:R-:W2:Y:S01]  /*1410*/  LDG.E R2, desc[UR14][R2.64] ;  /* 0x0000000e02027981 */ /* 0x000ea2000c1e1900 */
[----:B------:R-:W-:-:S04]  /*1420*/  UIADD3 UR4, UPT, UPT, UR4, 0x1, URZ ;  /* 0x0000000104047890 */ /* 0x000fc8000fffe0ff */
[----:B------:R-:W-:Y:S01]  /*1430*/  UISETP.NE.AND UP0, UPT, UR4, UR26, UPT ;  /* 0x0000001a0400728c */ /* 0x000fe2000bf05270 */
[----:B--2---:R-:W-:-:S08]  /*1440*/  FFMA R13, R2, R17, R13 ;  /* 0x00000011020d7223 */ /* 0x004fd0000000000d */
[----:B------:R-:W-:Y:S05]  /*1450*/  BRA.U UP0, `(.L_x_11) ;  /* 0xfffffff5006c7547 */ /* 0x000fea000b83ffff */
[----:B------:R0:W1:Y:S02]  /*1460*/  F2F.F64.F32 R2, R13 ;  /* 0x0000000d00027310 */ /* 0x0000640000201800 */
.L_x_6:
[----:B------:R-:W2:Y:S01]  /*1470*/  LDC R10, c[0x0][0x398] ;  /* 0x0000e600ff0a7b82 */ /* 0x000ea20000000800 */
[----:B------:R-:W-:Y:S07]  /*1480*/  F2F.F64.F32 R6, R15 ;  /* 0x0000000f00067310 */ /* 0x000fee0000201800 */
[----:B------:R-:W3:Y:S01]  /*1490*/  LDC.64 R8, c[0x0][0x390] ;  /* 0x0000e400ff087b82 */ /* 0x000ee20000000a00 */
[----:B--2---:R-:W-:-:S04]  /*14a0*/  FMUL R10, R10, R10 ;  /* 0x0000000a0a0a7220 */ /* 0x004fc80000400000 */
[----:B------:R-:W2:Y:S02]  /*14b0*/  F2F.F64.F32 R4, R10 ;  /* 0x0000000a00047310 */ /* 0x000ea40000201800 */
[----:B--2---:R-:W-:-:S08]  /*14c0*/  DMUL R4, R4, 0.5 ;  /* 0x3fe0000004047828 */ /* 0x004fd00000000000 */
[----:B-1----:R-:W-:Y:S01]  /*14d0*/  DFMA R2, R4, R2, R6 ;  /* 0x000000020402722b */ /* 0x002fe20000000006 */
[----:B---3--:R-:W-:-:S09]  /*14e0*/  IMAD.WIDE R4, R0, 0x4, R8 ;  /* 0x0000000400047825 */ /* 0x008fd200078e0208 */
[----:B------:R-:W1:Y:S02]  /*14f0*/  F2F.F32.F64 R3, R2 ;  /* 0x0000000200037310 */ /* 0x000e640000301000 */
[----:B-1----:R-:W-:Y:S01]  /*1500*/  STG.E desc[UR14][R4.64], R3 ;  /* 0x0000000304007986 */ /* 0x002fe2000c10190e */
[----:B------:R-:W-:Y:S05]  /*1510*/  EXIT ;  /* 0x000000000000794d */ /* 0x000fea0003800000 */
.L_x_12:
[----:B------:R-:W-:-:S00]  /*1520*/  BRA `(.L_x_12) ;  /* 0xfffffffc00fc7947 */ /* 0x000fc0000383ffff */
[----:B------:R-:W-:-:S00]  /*1530*/  NOP ;  /* 0x0000000000007918 */ /* 0x000fc00000000000 */
        /* <DEDUP_REMOVED lines=12> */
.L_x_13:


//--------------------- .nv.shared.reserved.0     --------------------------
	.section	.nv.shared.reserved.0,"aw",@nobits
	.weak		__nv_reservedSMEM_offset_0_alias
	.size		__nv_reservedSMEM_offset_0_alias, 0, 64
	.other		__nv_reservedSMEM_offset_0_alias,@"STO_CUDA_RESERVED_SHARED STV_DEFAULT"
__nv_reservedSMEM_offset_0_alias:
	.zero		0
	.zero		64


//--------------------- .nv.constant0.expm_mul    --------------------------
	.section	.nv.constant0.expm_mul,"a",@progbits
	.sectionflags	@""
	.align	4
.nv.constant0.expm_mul:
	.zero		928


//--------------------- SYMBOLS --------------------------

	.type		.nv.reservedSmem.offset0,@object
	.size		.nv.reservedSmem.offset0,0x4
